//
// Generated by NVIDIA NVVM Compiler
//
// Compiler Build ID: CL-36424714
// Cuda compilation tools, release 13.0, V13.0.88
// Based on NVVM 20.0.0
//

.version 9.0
.target sm_100
.address_size 64

	// .globl	_Z22average_pooling_kernelPhS_ii

.visible .entry _Z22average_pooling_kernelPhS_ii(
	.param .u64 .ptr .align 1 _Z22average_pooling_kernelPhS_ii_param_0,
	.param .u64 .ptr .align 1 _Z22average_pooling_kernelPhS_ii_param_1,
	.param .u32 _Z22average_pooling_kernelPhS_ii_param_2,
	.param .u32 _Z22average_pooling_kernelPhS_ii_param_3
)
{
	.reg .pred 	%p<4>;
	.reg .b16 	%rs<9>;
	.reg .b32 	%r<24>;
	.reg .b64 	%rd<11>;

	ld.param.u64 	%rd1, [_Z22average_pooling_kernelPhS_ii_param_0];
	ld.param.u64 	%rd2, [_Z22average_pooling_kernelPhS_ii_param_1];
	ld.param.u32 	%r4, [_Z22average_pooling_kernelPhS_ii_param_2];
	ld.param.u32 	%r5, [_Z22average_pooling_kernelPhS_ii_param_3];
	mov.u32 	%r6, %ctaid.x;
	mov.u32 	%r7, %ntid.x;
	mov.u32 	%r8, %tid.x;
	mad.lo.s32 	%r1, %r6, %r7, %r8;
	mov.u32 	%r9, %ctaid.y;
	mov.u32 	%r10, %ntid.y;
	mov.u32 	%r11, %tid.y;
	mad.lo.s32 	%r12, %r9, %r10, %r11;
	shr.u32 	%r13, %r4, 31;
	add.s32 	%r14, %r4, %r13;
	shr.s32 	%r3, %r14, 1;
	shr.u32 	%r15, %r5, 31;
	add.s32 	%r16, %r5, %r15;
	shr.s32 	%r17, %r16, 1;
	setp.ge.s32 	%p1, %r1, %r3;
	setp.ge.s32 	%p2, %r12, %r17;
	or.pred  	%p3, %p1, %p2;
	@%p3 bra 	$L__BB0_2;
	cvta.to.global.u64 	%rd3, %rd2;
	cvta.to.global.u64 	%rd4, %rd1;
	shl.b32 	%r19, %r1, 1;
	mul.lo.s32 	%r20, %r12, %r4;
	shl.b32 	%r21, %r20, 1;
	add.s32 	%r22, %r21, %r19;
	cvt.s64.s32 	%rd5, %r22;
	add.s64 	%rd6, %rd4, %rd5;
	ld.global.u8 	%rs1, [%rd6];
	ld.global.u8 	%rs2, [%rd6+1];
	add.s16 	%rs3, %rs1, %rs2;
	cvt.s64.s32 	%rd7, %r4;
	add.s64 	%rd8, %rd6, %rd7;
	ld.global.u8 	%rs4, [%rd8];
	add.s16 	%rs5, %rs3, %rs4;
	ld.global.u8 	%rs6, [%rd8+1];
	add.s16 	%rs7, %rs5, %rs6;
	shr.u16 	%rs8, %rs7, 2;
	mad.lo.s32 	%r23, %r3, %r12, %r1;
	cvt.s64.s32 	%rd9, %r23;
	add.s64 	%rd10, %rd3, %rd9;
	st.global.u8 	[%rd10], %rs8;
$L__BB0_2:
	ret;

}


// ===== COMPILED SASS (sm_100) =====

	.target	sm_100

	.elftype	@"ET_EXEC"


//--------------------- .note.nv.tkinfo           --------------------------
	.section	.note.nv.tkinfo,"",@"SHT_NOTE"
	.sectionflags	@"SHF_NOTE_NV_TKINFO"
	.tkinfo
        /*0018*/ 	.word	0x00000002
        /*0030*/ 	.string	""
        /*0030*/ 	.string	"ptxas"
        /*0030*/ 	.string	"Cuda compilation tools, release 13.0, V13.0.88"
        /*0030*/ 	.string	"Build cuda_13.0.r13.0/compiler.36424714_0"
        /*0030*/ 	.string	"-arch sm_100 -m 64 "



//--------------------- .note.nv.cuinfo           --------------------------
	.section	.note.nv.cuinfo,"",@"SHT_NOTE"
	.sectionflags	@"SHF_NOTE_NV_CUINFO"
        /*0018*/ 	.short	0x0002
        /*001a*/ 	.short	0x0064
        /*001c*/ 	.short	0x0082
	.zero		2


//--------------------- .nv.info                  --------------------------
	.section	.nv.info,"",@"SHT_CUDA_INFO"
	.align	4


	//----- nvinfo : EIATTR_REGCOUNT
	.align		4
        /*0000*/ 	.byte	0x04, 0x2f
        /*0002*/ 	.short	(.L_1 - .L_0)
	.align		4
.L_0:
        /*0004*/ 	.word	index@(_Z22average_pooling_kernelPhS_ii)
        /*0008*/ 	.word	0x0000000f


	//----- nvinfo : EIATTR_FRAME_SIZE
	.align		4
.L_1:
        /*000c*/ 	.byte	0x04, 0x11
        /*000e*/ 	.short	(.L_3 - .L_2)
	.align		4
.L_2:
        /*0010*/ 	.word	index@(_Z22average_pooling_kernelPhS_ii)
        /*0014*/ 	.word	0x00000000


	//----- nvinfo : EIATTR_MIN_STACK_SIZE
	.align		4
.L_3:
        /*0018*/ 	.byte	0x04, 0x12
        /*001a*/ 	.short	(.L_5 - .L_4)
	.align		4
.L_4:
        /*001c*/ 	.word	index@(_Z22average_pooling_kernelPhS_ii)
        /*0020*/ 	.word	0x00000000
.L_5:


//--------------------- .nv.compat                --------------------------
	.section	.nv.compat,"",@"SHT_CUDA_COMPAT_INFO"
	.align	4
        /*0000*/ 	.byte	0x02, 0x09, 0x00, 0x00, 0x02, 0x02, 0x01, 0x00, 0x02, 0x05, 0x05, 0x00, 0x03, 0x07, 0x01, 0x01
        /*0010*/ 	.byte	0x02, 0x03, 0x00, 0x00, 0x02, 0x06, 0x01, 0x00, 0x04, 0x0b, 0x08, 0x00, 0x09, 0x00, 0x00, 0x00
        /*0020*/ 	.byte	0x00, 0x00, 0x00, 0x00


//--------------------- .nv.info._Z22average_pooling_kernelPhS_ii --------------------------
	.section	.nv.info._Z22average_pooling_kernelPhS_ii,"",@"SHT_CUDA_INFO"
	.sectionflags	@""
	.align	4


	//----- nvinfo : EIATTR_CUDA_API_VERSION
	.align		4
        /*0000*/ 	.byte	0x04, 0x37
        /*0002*/ 	.short	(.L_7 - .L_6)
.L_6:
        /*0004*/ 	.word	0x00000082


	//----- nvinfo : EIATTR_KPARAM_INFO
	.align		4
.L_7:
        /*0008*/ 	.byte	0x04, 0x17
        /*000a*/ 	.short	(.L_9 - .L_8)
.L_8:
        /*000c*/ 	.word	0x00000000
        /*0010*/ 	.short	0x0003
        /*0012*/ 	.short	0x0014
        /*0014*/ 	.byte	0x00, 0xf0, 0x11, 0x00


	//----- nvinfo : EIATTR_KPARAM_INFO
	.align		4
.L_9:
        /*0018*/ 	.byte	0x04, 0x17
        /*001a*/ 	.short	(.L_11 - .L_10)
.L_10:
        /*001c*/ 	.word	0x00000000
        /*0020*/ 	.short	0x0002
        /*0022*/ 	.short	0x0010
        /*0024*/ 	.byte	0x00, 0xf0, 0x11, 0x00


	//----- nvinfo : EIATTR_KPARAM_INFO
	.align		4
.L_11:
        /*0028*/ 	.byte	0x04, 0x17
        /*002a*/ 	.short	(.L_13 - .L_12)
.L_12:
        /*002c*/ 	.word	0x00000000
        /*0030*/ 	.short	0x0001
        /*0032*/ 	.short	0x0008
        /*0034*/ 	.byte	0x00, 0xf5, 0x21, 0x00


	//----- nvinfo : EIATTR_KPARAM_INFO
	.align		4
.L_13:
        /*0038*/ 	.byte	0x04, 0x17
        /*003a*/ 	.short	(.L_15 - .L_14)
.L_14:
        /*003c*/ 	.word	0x00000000
        /*0040*/ 	.short	0x0000
        /*0042*/ 	.short	0x0000
        /*0044*/ 	.byte	0x00, 0xf5, 0x21, 0x00


	//----- nvinfo : EIATTR_SPARSE_MMA_MASK
	.align		4
.L_15:
        /*0048*/ 	.byte	0x03, 0x50
        /*004a*/ 	.short	0x0000


	//----- nvinfo : EIATTR_MAXREG_COUNT
	.align		4
        /*004c*/ 	.byte	0x03, 0x1b
        /*004e*/ 	.short	0x00ff


	//----- nvinfo : EIATTR_MERCURY_ISA_VERSION
	.align		4
        /*0050*/ 	.byte	0x03, 0x5f
        /*0052*/ 	.short	0x0101


	//----- nvinfo : EIATTR_VRC_CTA_INIT_COUNT
	.align		4
        /*0054*/ 	.byte	0x02, 0x4a
	.zero		1
	.zero		1


	//----- nvinfo : EIATTR_EXIT_INSTR_OFFSETS
	.align		4
        /*0058*/ 	.byte	0x04, 0x1c
        /*005a*/ 	.short	(.L_17 - .L_16)


	//   ....[0]....
.L_16:
        /*005c*/ 	.word	0x00000100


	//   ....[1]....
        /*0060*/ 	.word	0x00000240


	//----- nvinfo : EIATTR_CBANK_PARAM_SIZE
	.align		4
.L_17:
        /*0064*/ 	.byte	0x03, 0x19
        /*0066*/ 	.short	0x0018


	//----- nvinfo : EIATTR_PARAM_CBANK
	.align		4
        /*0068*/ 	.byte	0x04, 0x0a
        /*006a*/ 	.short	(.L_19 - .L_18)
	.align		4
.L_18:
        /*006c*/ 	.word	index@(.nv.constant0._Z22average_pooling_kernelPhS_ii)
        /*0070*/ 	.short	0x0380
        /*0072*/ 	.short	0x0018


	//----- nvinfo : EIATTR_SW_WAR
	.align		4
.L_19:
        /*0074*/ 	.byte	0x04, 0x36
        /*0076*/ 	.short	(.L_21 - .L_20)
.L_20:
        /*0078*/ 	.word	0x00000008
.L_21:


//--------------------- .nv.callgraph             --------------------------
	.section	.nv.callgraph,"",@"SHT_CUDA_CALLGRAPH"
	.align	4
	.sectionentsize	8
	.align		4
        /*0000*/ 	.word	0x00000000
	.align		4
        /*0004*/ 	.word	0xffffffff
	.align		4
        /*0008*/ 	.word	0x00000000
	.align		4
        /*000c*/ 	.word	0xfffffffe
	.align		4
        /*0010*/ 	.word	0x00000000
	.align		4
        /*0014*/ 	.word	0xfffffffd
	.align		4
        /*0018*/ 	.word	0x00000000
	.align		4
        /*001c*/ 	.word	0xfffffffc


//--------------------- .text._Z22average_pooling_kernelPhS_ii --------------------------
	.section	.text._Z22average_pooling_kernelPhS_ii,"ax",@progbits
	.align	128
        .global         _Z22average_pooling_kernelPhS_ii
        .type           _Z22average_pooling_kernelPhS_ii,@function
        .size           _Z22average_pooling_kernelPhS_ii,(.L_x_1 - _Z22average_pooling_kernelPhS_ii)
        .other          _Z22average_pooling_kernelPhS_ii,@"STO_CUDA_ENTRY STV_DEFAULT"
_Z22average_pooling_kernelPhS_ii:
.text._Z22average_pooling_kernelPhS_ii:
[----:B------:R-:W-:Y:S01]  /*0000*/  LDC R1, c[0x0][0x37c] ;  /* 0x0000df00ff017b82 */ /* 0x000fe20000000800 */
[----:B------:R-:W0:Y:S07]  /*0010*/  S2R R5, SR_TID.Y ;  /* 0x0000000000057919 */ /* 0x000e2e0000002200 */
[----:B------:R-:W1:Y:S01]  /*0020*/  LDC.64 R2, c[0x0][0x390] ;  /* 0x0000e400ff027b82 */ /* 0x000e620000000a00 */
[----:B------:R-:W2:Y:S07]  /*0030*/  S2R R7, SR_TID.X ;  /* 0x0000000000077919 */ /* 0x000eae0000002100 */
[----:B------:R-:W2:Y:S08]  /*0040*/  LDC R6, c[0x0][0x360] ;  /* 0x0000d800ff067b82 */ /* 0x000eb00000000800 */
[----:B------:R-:W0:Y:S08]  /*0050*/  S2UR UR5, SR_CTAID.Y ;  /* 0x00000000000579c3 */ /* 0x000e300000002600 */
[----:B------:R-:W0:Y:S01]  /*0060*/  LDC R0, c[0x0][0x364] ;  /* 0x0000d900ff007b82 */ /* 0x000e220000000800 */
[----:B-1----:R-:W-:-:S02]  /*0070*/  LEA.HI R3, R3, R3, RZ, 0x1 ;  /* 0x0000000303037211 */ /* 0x002fc400078f08ff */
[----:B------:R-:W-:-:S04]  /*0080*/  LEA.HI R4, R2, R2, RZ, 0x1 ;  /* 0x0000000202047211 */ /* 0x000fc800078f08ff */
[----:B------:R-:W-:Y:S01]  /*0090*/  SHF.R.S32.HI R8, RZ, 0x1, R4 ;  /* 0x00000001ff087819 */ /* 0x000fe20000011404 */
[----:B------:R-:W2:Y:S01]  /*00a0*/  S2UR UR4, SR_CTAID.X ;  /* 0x00000000000479c3 */ /* 0x000ea20000002500 */
[----:B0-----:R-:W-:Y:S01]  /*00b0*/  IMAD R0, R0, UR5, R5 ;  /* 0x0000000500007c24 */ /* 0x001fe2000f8e0205 */
[----:B------:R-:W-:-:S04]  /*00c0*/  SHF.R.S32.HI R5, RZ, 0x1, R3 ;  /* 0x00000001ff057819 */ /* 0x000fc80000011403 */
[----:B------:R-:W-:Y:S01]  /*00d0*/  ISETP.GE.AND P0, PT, R0, R5, PT ;  /* 0x000000050000720c */ /* 0x000fe20003f06270 */
[----:B--2---:R-:W-:-:S05]  /*00e0*/  IMAD R3, R6, UR4, R7 ;  /* 0x0000000406037c24 */ /* 0x004fca000f8e0207 */
[----:B------:R-:W-:-:S13]  /*00f0*/  ISETP.GE.OR P0, PT, R3, R8, P0 ;  /* 0x000000080300720c */ /* 0x000fda0000706670 */
[----:B------:R-:W-:Y:S05]  /*0100*/  @P0 EXIT ;  /* 0x000000000000094d */ /* 0x000fea0003800000 */
[----:B------:R-:W0:Y:S01]  /*0110*/  LDCU.128 UR8, c[0x0][0x380] ;  /* 0x00007000ff0877ac */ /* 0x000e220008000c00 */
[----:B------:R-:W-:Y:S01]  /*0120*/  IMAD R4, R0, R2, R3 ;  /* 0x0000000200047224 */ /* 0x000fe200078e0203 */
[----:B------:R-:W1:Y:S03]  /*0130*/  LDCU.64 UR4, c[0x0][0x358] ;  /* 0x00006b00ff0477ac */ /* 0x000e660008000a00 */
[----:B------:R-:W-:-:S05]  /*0140*/  IMAD.SHL.U32 R4, R4, 0x2, RZ ;  /* 0x0000000204047824 */ /* 0x000fca00078e00ff */
[----:B0-----:R-:W-:-:S04]  /*0150*/  IADD3 R6, P0, PT, R4, UR8, RZ ;  /* 0x0000000804067c10 */ /* 0x001fc8000ff1e0ff */
[----:B------:R-:W-:Y:S02]  /*0160*/  LEA.HI.X.SX32 R7, R4, UR9, 0x1, P0 ;  /* 0x0000000904077c11 */ /* 0x000fe400080f0eff */
[----:B------:R-:W-:-:S03]  /*0170*/  IADD3 R4, P0, PT, R6, R2, RZ ;  /* 0x0000000206047210 */ /* 0x000fc60007f1e0ff */
[----:B-1----:R-:W2:Y:S01]  /*0180*/  LDG.E.U8 R9, desc[UR4][R6.64+0x1] ;  /* 0x0000010406097981 */ /* 0x002ea2000c1e1100 */
[----:B------:R-:W-:-:S03]  /*0190*/  LEA.HI.X.SX32 R5, R2, R7, 0x1, P0 ;  /* 0x0000000702057211 */ /* 0x000fc600000f0eff */
[----:B------:R-:W2:Y:S04]  /*01a0*/  LDG.E.U8 R2, desc[UR4][R6.64] ;  /* 0x0000000406027981 */ /* 0x000ea8000c1e1100 */
[----:B------:R-:W2:Y:S04]  /*01b0*/  LDG.E.U8 R10, desc[UR4][R4.64] ;  /* 0x00000004040a7981 */ /* 0x000ea8000c1e1100 */
[----:B------:R-:W3:Y:S01]  /*01c0*/  LDG.E.U8 R12, desc[UR4][R4.64+0x1] ;  /* 0x00000104040c7981 */ /* 0x000ee2000c1e1100 */
[----:B------:R-:W-:Y:S01]  /*01d0*/  IMAD R0, R0, R8, R3 ;  /* 0x0000000800007224 */ /* 0x000fe200078e0203 */
[----:B--2---:R-:W-:-:S04]  /*01e0*/  IADD3 R9, PT, PT, R10, R2, R9 ;  /* 0x000000020a097210 */ /* 0x004fc80007ffe009 */
[----:B------:R-:W-:Y:S01]  /*01f0*/  IADD3 R2, P0, PT, R0, UR10, RZ ;  /* 0x0000000a00027c10 */ /* 0x000fe2000ff1e0ff */
[----:B---3--:R-:W-:-:S03]  /*0200*/  IMAD.IADD R9, R9, 0x1, R12 ;  /* 0x0000000109097824 */ /* 0x008fc600078e020c */
[----:B------:R-:W-:Y:S02]  /*0210*/  LEA.HI.X.SX32 R3, R0, UR11, 0x1, P0 ;  /* 0x0000000b00037c11 */ /* 0x000fe400080f0eff */
[----:B------:R-:W-:-:S05]  /*0220*/  SHF.R.U32.HI R9, RZ, 0x2, R9 ;  /* 0x00000002ff097819 */ /* 0x000fca0000011609 */
[----:B------:R-:W-:Y:S01]  /*0230*/  STG.E.U8 desc[UR4][R2.64], R9 ;  /* 0x0000000902007986 */ /* 0x000fe2000c101104 */
[----:B------:R-:W-:Y:S05]  /*0240*/  EXIT ;  /* 0x000000000000794d */ /* 0x000fea0003800000 */
.L_x_0:
[----:B------:R-:W-:-:S00]  /*0250*/  BRA `(.L_x_0) ;  /* 0xfffffffc00fc7947 */ /* 0x000fc0000383ffff */
[----:B------:R-:W-:-:S00]  /*0260*/  NOP ;  /* 0x0000000000007918 */ /* 0x000fc00000000000 */
        /* <DEDUP_REMOVED lines=9> */
.L_x_1:


//--------------------- .nv.shared.reserved.0     --------------------------
	.section	.nv.shared.reserved.0,"aw",@nobits
	.weak		__nv_reservedSMEM_offset_0_alias
	.size		__nv_reservedSMEM_offset_0_alias, 0, 64
	.other		__nv_reservedSMEM_offset_0_alias,@"STO_CUDA_RESERVED_SHARED STV_DEFAULT"
__nv_reservedSMEM_offset_0_alias:
	.zero		0
	.zero		64


//--------------------- .nv.constant0._Z22average_pooling_kernelPhS_ii --------------------------
	.section	.nv.constant0._Z22average_pooling_kernelPhS_ii,"a",@progbits
	.sectionflags	@""
	.align	4
.nv.constant0._Z22average_pooling_kernelPhS_ii:
	.zero		920


//--------------------- SYMBOLS --------------------------

	.type		.nv.reservedSmem.offset0,@object
	.size		.nv.reservedSmem.offset0,0x4
